//
// Generated by NVIDIA NVVM Compiler
//
// Compiler Build ID: CL-36424714
// Cuda compilation tools, release 13.0, V13.0.88
// Based on NVVM 20.0.0
//

.version 9.0
.target sm_100
.address_size 64

	// .globl	_Z12histo_kernelPhlPi
// _ZZ12histo_kernelPhlPiE4temp has been demoted
.const .align 4 .b8 dev_lut[1024];

.visible .entry _Z12histo_kernelPhlPi(
	.param .u64 .ptr .align 1 _Z12histo_kernelPhlPi_param_0,
	.param .u64 _Z12histo_kernelPhlPi_param_1,
	.param .u64 .ptr .align 1 _Z12histo_kernelPhlPi_param_2
)
{
	.reg .pred 	%p<3>;
	.reg .b16 	%rs<2>;
	.reg .b32 	%r<20>;
	.reg .b64 	%rd<13>;
	// demoted variable
	.shared .align 4 .b8 _ZZ12histo_kernelPhlPiE4temp[1024];
	ld.param.u64 	%rd5, [_Z12histo_kernelPhlPi_param_0];
	ld.param.u64 	%rd6, [_Z12histo_kernelPhlPi_param_1];
	ld.param.u64 	%rd7, [_Z12histo_kernelPhlPi_param_2];
	mov.u32 	%r1, %tid.x;
	shl.b32 	%r8, %r1, 2;
	mov.u32 	%r9, _ZZ12histo_kernelPhlPiE4temp;
	add.s32 	%r2, %r9, %r8;
	mov.b32 	%r10, 0;
	st.shared.u32 	[%r2], %r10;
	bar.sync 	0;
	mov.u32 	%r11, %ctaid.x;
	mov.u32 	%r3, %ntid.x;
	mad.lo.s32 	%r19, %r11, %r3, %r1;
	cvt.s64.s32 	%rd12, %r19;
	setp.le.s64 	%p1, %rd6, %rd12;
	@%p1 bra 	$L__BB0_3;
	mov.u32 	%r12, %nctaid.x;
	mul.lo.s32 	%r5, %r3, %r12;
	cvta.to.global.u64 	%rd2, %rd5;
$L__BB0_2:
	add.s64 	%rd8, %rd2, %rd12;
	ld.global.u8 	%rs1, [%rd8];
	mul.wide.u16 	%r13, %rs1, 4;
	add.s32 	%r15, %r9, %r13;
	atom.shared.add.u32 	%r16, [%r15], 1;
	add.s32 	%r19, %r19, %r5;
	cvt.s64.s32 	%rd12, %r19;
	setp.gt.s64 	%p2, %rd6, %rd12;
	@%p2 bra 	$L__BB0_2;
$L__BB0_3:
	cvta.to.global.u64 	%rd9, %rd7;
	bar.sync 	0;
	mul.wide.u32 	%rd10, %r1, 4;
	add.s64 	%rd11, %rd9, %rd10;
	ld.shared.u32 	%r17, [%r2];
	atom.global.add.u32 	%r18, [%rd11], %r17;
	ret;

}
	// .globl	_Z25histo_equalization_kernelPhlPiS_
.visible .entry _Z25histo_equalization_kernelPhlPiS_(
	.param .u64 .ptr .align 1 _Z25histo_equalization_kernelPhlPiS__param_0,
	.param .u64 _Z25histo_equalization_kernelPhlPiS__param_1,
	.param .u64 .ptr .align 1 _Z25histo_equalization_kernelPhlPiS__param_2,
	.param .u64 .ptr .align 1 _Z25histo_equalization_kernelPhlPiS__param_3
)
{
	.reg .pred 	%p<3>;
	.reg .b32 	%r<13>;
	.reg .b64 	%rd<15>;

	ld.param.u64 	%rd6, [_Z25histo_equalization_kernelPhlPiS__param_0];
	ld.param.u64 	%rd7, [_Z25histo_equalization_kernelPhlPiS__param_1];
	ld.param.u64 	%rd8, [_Z25histo_equalization_kernelPhlPiS__param_3];
	mov.u32 	%r6, %tid.x;
	mov.u32 	%r7, %ctaid.x;
	mov.u32 	%r1, %ntid.x;
	mad.lo.s32 	%r12, %r7, %r1, %r6;
	cvt.s64.s32 	%rd14, %r12;
	setp.le.s64 	%p1, %rd7, %rd14;
	@%p1 bra 	$L__BB1_3;
	mov.u32 	%r8, %nctaid.x;
	mul.lo.s32 	%r3, %r1, %r8;
	cvta.to.global.u64 	%rd2, %rd6;
	cvta.to.global.u64 	%rd3, %rd8;
	mov.u64 	%rd11, dev_lut;
$L__BB1_2:
	add.s64 	%rd9, %rd2, %rd14;
	ld.global.u8 	%r9, [%rd9];
	mul.wide.u32 	%rd10, %r9, 4;
	add.s64 	%rd12, %rd11, %rd10;
	ld.const.u32 	%r10, [%rd12];
	min.s32 	%r11, %r10, 255;
	add.s64 	%rd13, %rd3, %rd14;
	st.global.u8 	[%rd13], %r11;
	add.s32 	%r12, %r12, %r3;
	cvt.s64.s32 	%rd14, %r12;
	setp.gt.s64 	%p2, %rd7, %rd14;
	@%p2 bra 	$L__BB1_2;
$L__BB1_3:
	ret;

}


// ===== COMPILED SASS (sm_100) =====

	.target	sm_100

	.elftype	@"ET_EXEC"


//--------------------- .note.nv.tkinfo           --------------------------
	.section	.note.nv.tkinfo,"",@"SHT_NOTE"
	.sectionflags	@"SHF_NOTE_NV_TKINFO"
	.tkinfo
        /*0018*/ 	.word	0x00000002
        /*0030*/ 	.string	""
        /*0030*/ 	.string	"ptxas"
        /*0030*/ 	.string	"Cuda compilation tools, release 13.0, V13.0.88"
        /*0030*/ 	.string	"Build cuda_13.0.r13.0/compiler.36424714_0"
        /*0030*/ 	.string	"-arch sm_100 -m 64 "



//--------------------- .note.nv.cuinfo           --------------------------
	.section	.note.nv.cuinfo,"",@"SHT_NOTE"
	.sectionflags	@"SHF_NOTE_NV_CUINFO"
        /*0018*/ 	.short	0x0002
        /*001a*/ 	.short	0x0064
        /*001c*/ 	.short	0x0082
	.zero		2


//--------------------- .nv.info                  --------------------------
	.section	.nv.info,"",@"SHT_CUDA_INFO"
	.align	4


	//----- nvinfo : EIATTR_REGCOUNT
	.align		4
        /*0000*/ 	.byte	0x04, 0x2f
        /*0002*/ 	.short	(.L_2 - .L_1)
	.align		4
.L_1:
        /*0004*/ 	.word	index@(_Z12histo_kernelPhlPi)
        /*0008*/ 	.word	0x0000000a


	//----- nvinfo : EIATTR_FRAME_SIZE
	.align		4
.L_2:
        /*000c*/ 	.byte	0x04, 0x11
        /*000e*/ 	.short	(.L_4 - .L_3)
	.align		4
.L_3:
        /*0010*/ 	.word	index@(_Z12histo_kernelPhlPi)
        /*0014*/ 	.word	0x00000000


	//----- nvinfo : EIATTR_REGCOUNT
	.align		4
.L_4:
        /*0018*/ 	.byte	0x04, 0x2f
        /*001a*/ 	.short	(.L_6 - .L_5)
	.align		4
.L_5:
        /*001c*/ 	.word	index@(_Z25histo_equalization_kernelPhlPiS_)
        /*0020*/ 	.word	0x0000000d


	//----- nvinfo : EIATTR_FRAME_SIZE
	.align		4
.L_6:
        /*0024*/ 	.byte	0x04, 0x11
        /*0026*/ 	.short	(.L_8 - .L_7)
	.align		4
.L_7:
        /*0028*/ 	.word	index@(_Z25histo_equalization_kernelPhlPiS_)
        /*002c*/ 	.word	0x00000000


	//----- nvinfo : EIATTR_MIN_STACK_SIZE
	.align		4
.L_8:
        /*0030*/ 	.byte	0x04, 0x12
        /*0032*/ 	.short	(.L_10 - .L_9)
	.align		4
.L_9:
        /*0034*/ 	.word	index@(_Z25histo_equalization_kernelPhlPiS_)
        /*0038*/ 	.word	0x00000000


	//----- nvinfo : EIATTR_MIN_STACK_SIZE
	.align		4
.L_10:
        /*003c*/ 	.byte	0x04, 0x12
        /*003e*/ 	.short	(.L_12 - .L_11)
	.align		4
.L_11:
        /*0040*/ 	.word	index@(_Z12histo_kernelPhlPi)
        /*0044*/ 	.word	0x00000000
.L_12:


//--------------------- .nv.compat                --------------------------
	.section	.nv.compat,"",@"SHT_CUDA_COMPAT_INFO"
	.align	4
        /*0000*/ 	.byte	0x02, 0x09, 0x00, 0x00, 0x02, 0x02, 0x01, 0x00, 0x02, 0x05, 0x05, 0x00, 0x03, 0x07, 0x01, 0x01
        /*0010*/ 	.byte	0x02, 0x03, 0x00, 0x00, 0x02, 0x06, 0x01, 0x00, 0x04, 0x0b, 0x08, 0x00, 0x09, 0x00, 0x00, 0x00
        /*0020*/ 	.byte	0x00, 0x00, 0x00, 0x00


//--------------------- .nv.info._Z25histo_equalization_kernelPhlPiS_ --------------------------
	.section	.nv.info._Z25histo_equalization_kernelPhlPiS_,"",@"SHT_CUDA_INFO"
	.sectionflags	@""
	.align	4


	//----- nvinfo : EIATTR_CUDA_API_VERSION
	.align		4
        /*0000*/ 	.byte	0x04, 0x37
        /*0002*/ 	.short	(.L_14 - .L_13)
.L_13:
        /*0004*/ 	.word	0x00000082


	//----- nvinfo : EIATTR_KPARAM_INFO
	.align		4
.L_14:
        /*0008*/ 	.byte	0x04, 0x17
        /*000a*/ 	.short	(.L_16 - .L_15)
.L_15:
        /*000c*/ 	.word	0x00000000
        /*0010*/ 	.short	0x0003
        /*0012*/ 	.short	0x0018
        /*0014*/ 	.byte	0x00, 0xf5, 0x21, 0x00


	//----- nvinfo : EIATTR_KPARAM_INFO
	.align		4
.L_16:
        /*0018*/ 	.byte	0x04, 0x17
        /*001a*/ 	.short	(.L_18 - .L_17)
.L_17:
        /*001c*/ 	.word	0x00000000
        /*0020*/ 	.short	0x0002
        /*0022*/ 	.short	0x0010
        /*0024*/ 	.byte	0x00, 0xf5, 0x21, 0x00


	//----- nvinfo : EIATTR_KPARAM_INFO
	.align		4
.L_18:
        /*0028*/ 	.byte	0x04, 0x17
        /*002a*/ 	.short	(.L_20 - .L_19)
.L_19:
        /*002c*/ 	.word	0x00000000
        /*0030*/ 	.short	0x0001
        /*0032*/ 	.short	0x0008
        /*0034*/ 	.byte	0x00, 0xf0, 0x21, 0x00


	//----- nvinfo : EIATTR_KPARAM_INFO
	.align		4
.L_20:
        /*0038*/ 	.byte	0x04, 0x17
        /*003a*/ 	.short	(.L_22 - .L_21)
.L_21:
        /*003c*/ 	.word	0x00000000
        /*0040*/ 	.short	0x0000
        /*0042*/ 	.short	0x0000
        /*0044*/ 	.byte	0x00, 0xf5, 0x21, 0x00


	//----- nvinfo : EIATTR_SPARSE_MMA_MASK
	.align		4
.L_22:
        /*0048*/ 	.byte	0x03, 0x50
        /*004a*/ 	.short	0x0000


	//----- nvinfo : EIATTR_MAXREG_COUNT
	.align		4
        /*004c*/ 	.byte	0x03, 0x1b
        /*004e*/ 	.short	0x00ff


	//----- nvinfo : EIATTR_MERCURY_ISA_VERSION
	.align		4
        /*0050*/ 	.byte	0x03, 0x5f
        /*0052*/ 	.short	0x0101


	//----- nvinfo : EIATTR_VRC_CTA_INIT_COUNT
	.align		4
        /*0054*/ 	.byte	0x02, 0x4a
	.zero		1
	.zero		1


	//----- nvinfo : EIATTR_EXIT_INSTR_OFFSETS
	.align		4
        /*0058*/ 	.byte	0x04, 0x1c
        /*005a*/ 	.short	(.L_24 - .L_23)


	//   ....[0]....
.L_23:
        /*005c*/ 	.word	0x00000090


	//   ....[1]....
        /*0060*/ 	.word	0x00000200


	//----- nvinfo : EIATTR_CRS_STACK_SIZE
	.align		4
.L_24:
        /*0064*/ 	.byte	0x04, 0x1e
        /*0066*/ 	.short	(.L_26 - .L_25)
.L_25:
        /*0068*/ 	.word	0x00000000


	//----- nvinfo : EIATTR_CBANK_PARAM_SIZE
	.align		4
.L_26:
        /*006c*/ 	.byte	0x03, 0x19
        /*006e*/ 	.short	0x0020


	//----- nvinfo : EIATTR_PARAM_CBANK
	.align		4
        /*0070*/ 	.byte	0x04, 0x0a
        /*0072*/ 	.short	(.L_28 - .L_27)
	.align		4
.L_27:
        /*0074*/ 	.word	index@(.nv.constant0._Z25histo_equalization_kernelPhlPiS_)
        /*0078*/ 	.short	0x0380
        /*007a*/ 	.short	0x0020


	//----- nvinfo : EIATTR_SW_WAR
	.align		4
.L_28:
        /*007c*/ 	.byte	0x04, 0x36
        /*007e*/ 	.short	(.L_30 - .L_29)
.L_29:
        /*0080*/ 	.word	0x00000008
.L_30:


//--------------------- .nv.info._Z12histo_kernelPhlPi --------------------------
	.section	.nv.info._Z12histo_kernelPhlPi,"",@"SHT_CUDA_INFO"
	.sectionflags	@""
	.align	4


	//----- nvinfo : EIATTR_CUDA_API_VERSION
	.align		4
        /*0000*/ 	.byte	0x04, 0x37
        /*0002*/ 	.short	(.L_32 - .L_31)
.L_31:
        /*0004*/ 	.word	0x00000082


	//----- nvinfo : EIATTR_KPARAM_INFO
	.align		4
.L_32:
        /*0008*/ 	.byte	0x04, 0x17
        /*000a*/ 	.short	(.L_34 - .L_33)
.L_33:
        /*000c*/ 	.word	0x00000000
        /*0010*/ 	.short	0x0002
        /*0012*/ 	.short	0x0010
        /*0014*/ 	.byte	0x00, 0xf5, 0x21, 0x00


	//----- nvinfo : EIATTR_KPARAM_INFO
	.align		4
.L_34:
        /*0018*/ 	.byte	0x04, 0x17
        /*001a*/ 	.short	(.L_36 - .L_35)
.L_35:
        /*001c*/ 	.word	0x00000000
        /*0020*/ 	.short	0x0001
        /*0022*/ 	.short	0x0008
        /*0024*/ 	.byte	0x00, 0xf0, 0x21, 0x00


	//----- nvinfo : EIATTR_KPARAM_INFO
	.align		4
.L_36:
        /*0028*/ 	.byte	0x04, 0x17
        /*002a*/ 	.short	(.L_38 - .L_37)
.L_37:
        /*002c*/ 	.word	0x00000000
        /*0030*/ 	.short	0x0000
        /*0032*/ 	.short	0x0000
        /*0034*/ 	.byte	0x00, 0xf5, 0x21, 0x00


	//----- nvinfo : EIATTR_SPARSE_MMA_MASK
	.align		4
.L_38:
        /*0038*/ 	.byte	0x03, 0x50
        /*003a*/ 	.short	0x0000


	//----- nvinfo : EIATTR_MAXREG_COUNT
	.align		4
        /*003c*/ 	.byte	0x03, 0x1b
        /*003e*/ 	.short	0x00ff


	//----- nvinfo : EIATTR_NUM_BARRIERS
	.align		4
        /*0040*/ 	.byte	0x02, 0x4c
        /*0042*/ 	.byte	0x01
	.zero		1


	//----- nvinfo : EIATTR_MERCURY_ISA_VERSION
	.align		4
        /*0044*/ 	.byte	0x03, 0x5f
        /*0046*/ 	.short	0x0101


	//----- nvinfo : EIATTR_VRC_CTA_INIT_COUNT
	.align		4
        /*0048*/ 	.byte	0x02, 0x4a
	.zero		1
	.zero		1


	//----- nvinfo : EIATTR_EXIT_INSTR_OFFSETS
	.align		4
        /*004c*/ 	.byte	0x04, 0x1c
        /*004e*/ 	.short	(.L_40 - .L_39)


	//   ....[0]....
.L_39:
        /*0050*/ 	.word	0x00000270


	//----- nvinfo : EIATTR_CRS_STACK_SIZE
	.align		4
.L_40:
        /*0054*/ 	.byte	0x04, 0x1e
        /*0056*/ 	.short	(.L_42 - .L_41)
.L_41:
        /*0058*/ 	.word	0x00000000


	//----- nvinfo : EIATTR_CBANK_PARAM_SIZE
	.align		4
.L_42:
        /*005c*/ 	.byte	0x03, 0x19
        /*005e*/ 	.short	0x0018


	//----- nvinfo : EIATTR_PARAM_CBANK
	.align		4
        /*0060*/ 	.byte	0x04, 0x0a
        /*0062*/ 	.short	(.L_44 - .L_43)
	.align		4
.L_43:
        /*0064*/ 	.word	index@(.nv.constant0._Z12histo_kernelPhlPi)
        /*0068*/ 	.short	0x0380
        /*006a*/ 	.short	0x0018


	//----- nvinfo : EIATTR_SW_WAR
	.align		4
.L_44:
        /*006c*/ 	.byte	0x04, 0x36
        /*006e*/ 	.short	(.L_46 - .L_45)
.L_45:
        /*0070*/ 	.word	0x00000008
.L_46:


//--------------------- .nv.callgraph             --------------------------
	.section	.nv.callgraph,"",@"SHT_CUDA_CALLGRAPH"
	.align	4
	.sectionentsize	8
	.align		4
        /*0000*/ 	.word	0x00000000
	.align		4
        /*0004*/ 	.word	0xffffffff
	.align		4
        /*0008*/ 	.word	0x00000000
	.align		4
        /*000c*/ 	.word	0xfffffffe
	.align		4
        /*0010*/ 	.word	0x00000000
	.align		4
        /*0014*/ 	.word	0xfffffffd
	.align		4
        /*0018*/ 	.word	0x00000000
	.align		4
        /*001c*/ 	.word	0xfffffffc


//--------------------- .nv.constant3             --------------------------
	.section	.nv.constant3,"a",@progbits
	.align	4
.nv.constant3:
	.type		dev_lut,@object
	.size		dev_lut,(.L_0 - dev_lut)
dev_lut:
	.zero		1024
.L_0:


//--------------------- .text._Z25histo_equalization_kernelPhlPiS_ --------------------------
	.section	.text._Z25histo_equalization_kernelPhlPiS_,"ax",@progbits
	.align	128
        .global         _Z25histo_equalization_kernelPhlPiS_
        .type           _Z25histo_equalization_kernelPhlPiS_,@function
        .size           _Z25histo_equalization_kernelPhlPiS_,(.L_x_6 - _Z25histo_equalization_kernelPhlPiS_)
        .other          _Z25histo_equalization_kernelPhlPiS_,@"STO_CUDA_ENTRY STV_DEFAULT"
_Z25histo_equalization_kernelPhlPiS_:
.text._Z25histo_equalization_kernelPhlPiS_:
[----:B------:R-:W-:Y:S01]  /*0000*/  LDC R1, c[0x0][0x37c] ;  /* 0x0000df00ff017b82 */ /* 0x000fe20000000800 */
[----:B------:R-:W0:Y:S07]  /*0010*/  S2R R0, SR_TID.X ;  /* 0x0000000000007919 */ /* 0x000e2e0000002100 */
[----:B------:R-:W0:Y:S01]  /*0020*/  S2UR UR4, SR_CTAID.X ;  /* 0x00000000000479c3 */ /* 0x000e220000002500 */
[----:B------:R-:W1:Y:S07]  /*0030*/  LDCU.64 UR8, c[0x0][0x388] ;  /* 0x00007100ff0877ac */ /* 0x000e6e0008000a00 */
[----:B------:R-:W0:Y:S02]  /*0040*/  LDC R7, c[0x0][0x360] ;  /* 0x0000d800ff077b82 */ /* 0x000e240000000800 */
[----:B0-----:R-:W-:-:S05]  /*0050*/  IMAD R0, R7, UR4, R0 ;  /* 0x0000000407007c24 */ /* 0x001fca000f8e0200 */
[----:B-1----:R-:W-:Y:S02]  /*0060*/  ISETP.GE.U32.AND P0, PT, R0, UR8, PT ;  /* 0x0000000800007c0c */ /* 0x002fe4000bf06070 */
[----:B------:R-:W-:-:S04]  /*0070*/  SHF.R.S32.HI R2, RZ, 0x1f, R0 ;  /* 0x0000001fff027819 */ /* 0x000fc80000011400 */
[----:B------:R-:W-:-:S13]  /*0080*/  ISETP.GE.AND.EX P0, PT, R2, UR9, PT, P0 ;  /* 0x0000000902007c0c */ /* 0x000fda000bf06300 */
[----:B------:R-:W-:Y:S05]  /*0090*/  @P0 EXIT ;  /* 0x000000000000094d */ /* 0x000fea0003800000 */
[----:B------:R-:W0:Y:S01]  /*00a0*/  LDCU UR4, c[0x0][0x370] ;  /* 0x00006e00ff0477ac */ /* 0x000e220008000800 */
[----:B------:R-:W-:Y:S02]  /*00b0*/  IMAD.MOV.U32 R10, RZ, RZ, R2 ;  /* 0x000000ffff0a7224 */ /* 0x000fe400078e0002 */
[----:B------:R-:W-:Y:S01]  /*00c0*/  IMAD.MOV.U32 R8, RZ, RZ, R0 ;  /* 0x000000ffff087224 */ /* 0x000fe200078e0000 */
[----:B------:R-:W1:Y:S01]  /*00d0*/  LDCU.64 UR6, c[0x0][0x358] ;  /* 0x00006b00ff0677ac */ /* 0x000e620008000a00 */
[----:B------:R-:W2:Y:S01]  /*00e0*/  LDCU.64 UR10, c[0x0][0x380] ;  /* 0x00007000ff0a77ac */ /* 0x000ea20008000a00 */
[----:B------:R-:W3:Y:S01]  /*00f0*/  LDCU.64 UR12, c[0x0][0x398] ;  /* 0x00007300ff0c77ac */ /* 0x000ee20008000a00 */
[----:B0-----:R-:W-:-:S07]  /*0100*/  IMAD R7, R7, UR4, RZ ;  /* 0x0000000407077c24 */ /* 0x001fce000f8e02ff */
.L_x_0:
[----:B--2---:R-:W-:-:S04]  /*0110*/  IADD3 R2, P0, PT, R8, UR10, RZ ;  /* 0x0000000a08027c10 */ /* 0x004fc8000ff1e0ff */
[----:B------:R-:W-:-:S05]  /*0120*/  IADD3.X R3, PT, PT, R10, UR11, RZ, P0, !PT ;  /* 0x0000000b0a037c10 */ /* 0x000fca00087fe4ff */
[----:B-1----:R-:W2:Y:S01]  /*0130*/  LDG.E.U8 R2, desc[UR6][R2.64] ;  /* 0x0000000602027981 */ /* 0x002ea2000c1e1100 */
[----:B0--3--:R-:W-:Y:S01]  /*0140*/  IADD3 R4, P0, PT, R8, UR12, RZ ;  /* 0x0000000c08047c10 */ /* 0x009fe2000ff1e0ff */
[----:B------:R-:W-:-:S03]  /*0150*/  IMAD.IADD R8, R7, 0x1, R0 ;  /* 0x0000000107087824 */ /* 0x000fc600078e0200 */
[----:B------:R-:W-:Y:S01]  /*0160*/  IADD3.X R5, PT, PT, R10, UR13, RZ, P0, !PT ;  /* 0x0000000d0a057c10 */ /* 0x000fe200087fe4ff */
[--C-:B------:R-:W-:Y:S01]  /*0170*/  IMAD.MOV.U32 R0, RZ, RZ, R8.reuse ;  /* 0x000000ffff007224 */ /* 0x100fe200078e0008 */
[----:B------:R-:W-:Y:S02]  /*0180*/  ISETP.GE.U32.AND P0, PT, R8, UR8, PT ;  /* 0x0000000808007c0c */ /* 0x000fe4000bf06070 */
[----:B------:R-:W-:-:S04]  /*0190*/  SHF.R.S32.HI R10, RZ, 0x1f, R8 ;  /* 0x0000001fff0a7819 */ /* 0x000fc80000011408 */
[----:B------:R-:W-:Y:S01]  /*01a0*/  ISETP.GE.AND.EX P0, PT, R10, UR9, PT, P0 ;  /* 0x000000090a007c0c */ /* 0x000fe2000bf06300 */
[----:B--2---:R-:W-:-:S06]  /*01b0*/  IMAD.SHL.U32 R6, R2, 0x4, RZ ;  /* 0x0000000402067824 */ /* 0x004fcc00078e00ff */
[----:B------:R-:W0:Y:S02]  /*01c0*/  LDC R6, c[0x3][R6] ;  /* 0x00c0000006067b82 */ /* 0x000e240000000800 */
[----:B0-----:R-:W-:-:S05]  /*01d0*/  VIMNMX R9, PT, PT, R6, 0xff, PT ;  /* 0x000000ff06097848 */ /* 0x001fca0003fe0100 */
[----:B------:R0:W-:Y:S01]  /*01e0*/  STG.E.U8 desc[UR6][R4.64], R9 ;  /* 0x0000000904007986 */ /* 0x0001e2000c101106 */
[----:B------:R-:W-:Y:S05]  /*01f0*/  @!P0 BRA `(.L_x_0) ;  /* 0xfffffffc00c48947 */ /* 0x000fea000383ffff */
[----:B------:R-:W-:Y:S05]  /*0200*/  EXIT ;  /* 0x000000000000794d */ /* 0x000fea0003800000 */
.L_x_1:
[----:B------:R-:W-:-:S00]  /*0210*/  BRA `(.L_x_1) ;  /* 0xfffffffc00fc7947 */ /* 0x000fc0000383ffff */
[----:B------:R-:W-:-:S00]  /*0220*/  NOP ;  /* 0x0000000000007918 */ /* 0x000fc00000000000 */
        /* <DEDUP_REMOVED lines=13> */
.L_x_6:


//--------------------- .text._Z12histo_kernelPhlPi --------------------------
	.section	.text._Z12histo_kernelPhlPi,"ax",@progbits
	.align	128
        .global         _Z12histo_kernelPhlPi
        .type           _Z12histo_kernelPhlPi,@function
        .size           _Z12histo_kernelPhlPi,(.L_x_7 - _Z12histo_kernelPhlPi)
        .other          _Z12histo_kernelPhlPi,@"STO_CUDA_ENTRY STV_DEFAULT"
_Z12histo_kernelPhlPi:
.text._Z12histo_kernelPhlPi:
[----:B------:R-:W-:Y:S01]  /*0000*/  LDC R1, c[0x0][0x37c] ;  /* 0x0000df00ff017b82 */ /* 0x000fe20000000800 */
[----:B------:R-:W0:Y:S07]  /*0010*/  S2R R7, SR_TID.X ;  /* 0x0000000000077919 */ /* 0x000e2e0000002100 */
[----:B------:R-:W0:Y:S01]  /*0020*/  S2UR UR4, SR_CTAID.X ;  /* 0x00000000000479c3 */ /* 0x000e220000002500 */
[----:B------:R-:W1:Y:S01]  /*0030*/  LDCU.64 UR8, c[0x0][0x388] ;  /* 0x00007100ff0877ac */ /* 0x000e620008000a00 */
[----:B------:R-:W-:Y:S01]  /*0040*/  BSSY.RECONVERGENT B0, `(.L_x_2) ;  /* 0x000001d000007945 */ /* 0x000fe20003800200 */
[----:B------:R-:W2:Y:S05]  /*0050*/  LDCU.64 UR6, c[0x0][0x358] ;  /* 0x00006b00ff0677ac */ /* 0x000eaa0008000a00 */
[----:B------:R-:W0:Y:S01]  /*0060*/  LDC R6, c[0x0][0x360] ;  /* 0x0000d800ff067b82 */ /* 0x000e220000000800 */
[----:B------:R-:W3:Y:S07]  /*0070*/  LDCU.64 UR10, c[0x0][0x380] ;  /* 0x00007000ff0a77ac */ /* 0x000eee0008000a00 */
[----:B------:R-:W4:Y:S01]  /*0080*/  S2UR UR5, SR_CgaCtaId ;  /* 0x00000000000579c3 */ /* 0x000f220000008800 */
[----:B0-----:R-:W-:Y:S01]  /*0090*/  IMAD R2, R6, UR4, R7 ;  /* 0x0000000406027c24 */ /* 0x001fe2000f8e0207 */
[----:B------:R-:W-:-:S04]  /*00a0*/  UMOV UR4, 0x400 ;  /* 0x0000040000047882 */ /* 0x000fc80000000000 */
[----:B-1----:R-:W-:Y:S02]  /*00b0*/  ISETP.GE.U32.AND P0, PT, R2, UR8, PT ;  /* 0x0000000802007c0c */ /* 0x002fe4000bf06070 */
[----:B------:R-:W-:Y:S01]  /*00c0*/  SHF.R.S32.HI R3, RZ, 0x1f, R2 ;  /* 0x0000001fff037819 */ /* 0x000fe20000011402 */
[----:B----4-:R-:W-:-:S03]  /*00d0*/  ULEA UR4, UR5, UR4, 0x18 ;  /* 0x0000000405047291 */ /* 0x010fc6000f8ec0ff */
[----:B------:R-:W-:-:S03]  /*00e0*/  ISETP.GE.AND.EX P0, PT, R3, UR9, PT, P0 ;  /* 0x0000000903007c0c */ /* 0x000fc6000bf06300 */
[----:B------:R-:W-:-:S05]  /*00f0*/  LEA R0, R7, UR4, 0x2 ;  /* 0x0000000407007c11 */ /* 0x000fca000f8e10ff */
[----:B------:R0:W-:Y:S01]  /*0100*/  STS [R0], RZ ;  /* 0x000000ff00007388 */ /* 0x0001e20000000800 */
[----:B------:R-:W-:Y:S06]  /*0110*/  BAR.SYNC.DEFER_BLOCKING 0x0 ;  /* 0x0000000000007b1d */ /* 0x000fec0000010000 */
[----:B--23--:R-:W-:Y:S05]  /*0120*/  @P0 BRA `(.L_x_3) ;  /* 0x0000000000380947 */ /* 0x00cfea0003800000 */
[----:B------:R-:W1:Y:S01]  /*0130*/  LDCU UR5, c[0x0][0x370] ;  /* 0x00006e00ff0577ac */ /* 0x000e620008000800 */
[----:B------:R-:W-:Y:S02]  /*0140*/  IMAD.MOV.U32 R4, RZ, RZ, R2 ;  /* 0x000000ffff047224 */ /* 0x000fe400078e0002 */
[----:B-1----:R-:W-:-:S07]  /*0150*/  IMAD R5, R6, UR5, RZ ;  /* 0x0000000506057c24 */ /* 0x002fce000f8e02ff */
.L_x_4:
[----:B------:R-:W-:-:S04]  /*0160*/  IADD3 R2, P0, PT, R2, UR10, RZ ;  /* 0x0000000a02027c10 */ /* 0x000fc8000ff1e0ff */
[----:B------:R-:W-:-:S05]  /*0170*/  IADD3.X R3, PT, PT, R3, UR11, RZ, P0, !PT ;  /* 0x0000000b03037c10 */ /* 0x000fca00087fe4ff */
[----:B------:R-:W2:Y:S02]  /*0180*/  LDG.E.U8 R2, desc[UR6][R2.64] ;  /* 0x0000000602027981 */ /* 0x000ea4000c1e1100 */
[----:B--2---:R-:W-:Y:S01]  /*0190*/  LEA R6, R2, UR4, 0x2 ;  /* 0x0000000402067c11 */ /* 0x004fe2000f8e10ff */
[----:B------:R-:W-:-:S04]  /*01a0*/  IMAD.IADD R2, R5, 0x1, R4 ;  /* 0x0000000105027824 */ /* 0x000fc800078e0204 */
[----:B------:R1:W-:Y:S01]  /*01b0*/  ATOMS.POPC.INC.32 RZ, [R6+URZ] ;  /* 0x0000000006ff7f8c */ /* 0x0003e2000d8000ff */
[----:B------:R-:W-:Y:S01]  /*01c0*/  ISETP.GE.U32.AND P0, PT, R2, UR8, PT ;  /* 0x0000000802007c0c */ /* 0x000fe2000bf06070 */
[--C-:B------:R-:W-:Y:S01]  /*01d0*/  IMAD.MOV.U32 R4, RZ, RZ, R2.reuse ;  /* 0x000000ffff047224 */ /* 0x100fe200078e0002 */
[----:B------:R-:W-:-:S04]  /*01e0*/  SHF.R.S32.HI R3, RZ, 0x1f, R2 ;  /* 0x0000001fff037819 */ /* 0x000fc80000011402 */
[----:B------:R-:W-:-:S13]  /*01f0*/  ISETP.GE.AND.EX P0, PT, R3, UR9, PT, P0 ;  /* 0x0000000903007c0c */ /* 0x000fda000bf06300 */
[----:B-1----:R-:W-:Y:S05]  /*0200*/  @!P0 BRA `(.L_x_4) ;  /* 0xfffffffc00d48947 */ /* 0x002fea000383ffff */
.L_x_3:
[----:B------:R-:W-:Y:S05]  /*0210*/  BSYNC.RECONVERGENT B0 ;  /* 0x0000000000007941 */ /* 0x000fea0003800200 */
.L_x_2:
[----:B------:R-:W-:Y:S08]  /*0220*/  BAR.SYNC.DEFER_BLOCKING 0x0 ;  /* 0x0000000000007b1d */ /* 0x000ff00000010000 */
[----:B------:R-:W1:Y:S01]  /*0230*/  LDC.64 R2, c[0x0][0x390] ;  /* 0x0000e400ff027b82 */ /* 0x000e620000000a00 */
[----:B------:R-:W2:Y:S01]  /*0240*/  LDS R5, [R0] ;  /* 0x0000000000057984 */ /* 0x000ea20000000800 */
[----:B-1----:R-:W-:-:S05]  /*0250*/  IMAD.WIDE.U32 R2, R7, 0x4, R2 ;  /* 0x0000000407027825 */ /* 0x002fca00078e0002 */
[----:B--2---:R-:W-:Y:S01]  /*0260*/  REDG.E.ADD.STRONG.GPU desc[UR6][R2.64], R5 ;  /* 0x000000050200798e */ /* 0x004fe2000c12e106 */
[----:B------:R-:W-:Y:S05]  /*0270*/  EXIT ;  /* 0x000000000000794d */ /* 0x000fea0003800000 */
.L_x_5:
        /* <DEDUP_REMOVED lines=16> */
.L_x_7:


//--------------------- .nv.shared.reserved.0     --------------------------
	.section	.nv.shared.reserved.0,"aw",@nobits
	.weak		__nv_reservedSMEM_offset_0_alias
	.size		__nv_reservedSMEM_offset_0_alias, 0, 64
	.other		__nv_reservedSMEM_offset_0_alias,@"STO_CUDA_RESERVED_SHARED STV_DEFAULT"
__nv_reservedSMEM_offset_0_alias:
	.zero		0
	.zero		64


//--------------------- .nv.shared._Z12histo_kernelPhlPi --------------------------
	.section	.nv.shared._Z12histo_kernelPhlPi,"aw",@nobits
	.sectionflags	@""
	.align	4
.nv.shared._Z12histo_kernelPhlPi:
	.zero		2048


//--------------------- .nv.constant0._Z25histo_equalization_kernelPhlPiS_ --------------------------
	.section	.nv.constant0._Z25histo_equalization_kernelPhlPiS_,"a",@progbits
	.sectionflags	@""
	.align	4
.nv.constant0._Z25histo_equalization_kernelPhlPiS_:
	.zero		928


//--------------------- .nv.constant0._Z12histo_kernelPhlPi --------------------------
	.section	.nv.constant0._Z12histo_kernelPhlPi,"a",@progbits
	.sectionflags	@""
	.align	4
.nv.constant0._Z12histo_kernelPhlPi:
	.zero		920


//--------------------- SYMBOLS --------------------------

	.type		.nv.reservedSmem.offset0,@object
	.size		.nv.reservedSmem.offset0,0x4
	.type		.nv.reservedSmem.cap,@object
	.size		.nv.reservedSmem.cap,0x4
